//
// Generated by NVIDIA NVVM Compiler
//
// Compiler Build ID: CL-36424714
// Cuda compilation tools, release 13.0, V13.0.88
// Based on NVVM 20.0.0
//

.version 9.0
.target sm_100
.address_size 64

	// .globl	_Z22RandomMatrixGen_kernelPfj
.global .align 4 .b8 precalc_xorwow_matrix[102400];
.global .align 4 .b8 precalc_xorwow_offset_matrix[102400];
.global .align 4 .b8 mrg32k3aM1[2304];
.global .align 4 .b8 mrg32k3aM2[2304];
.global .align 4 .b8 mrg32k3aM1SubSeq[2016];
.global .align 4 .b8 mrg32k3aM2SubSeq[2016];
.global .align 4 .b8 mrg32k3aM1Seq[2304];
.global .align 4 .b8 mrg32k3aM2Seq[2304];
.const .align 8 .b8 __cr_lgamma_table[72];

.visible .entry _Z22RandomMatrixGen_kernelPfj(
	.param .u64 .ptr .align 1 _Z22RandomMatrixGen_kernelPfj_param_0,
	.param .u32 _Z22RandomMatrixGen_kernelPfj_param_1
)
{
	.reg .pred 	%p<2>;
	.reg .b32 	%r<19>;
	.reg .b32 	%f<4>;
	.reg .b64 	%rd<5>;

	ld.param.u64 	%rd1, [_Z22RandomMatrixGen_kernelPfj_param_0];
	ld.param.u32 	%r2, [_Z22RandomMatrixGen_kernelPfj_param_1];
	mov.u32 	%r3, %ntid.x;
	mov.u32 	%r4, %ctaid.x;
	mov.u32 	%r5, %tid.x;
	mad.lo.s32 	%r1, %r3, %r4, %r5;
	setp.ge.u32 	%p1, %r1, %r2;
	@%p1 bra 	$L__BB0_2;
	cvta.to.global.u64 	%rd2, %rd1;
	xor.b32  	%r6, %r1, -1429050551;
	mul.lo.s32 	%r7, %r6, 1099087573;
	add.s32 	%r8, %r7, 123456789;
	add.s32 	%r9, %r7, 5783321;
	shr.u32 	%r10, %r8, 2;
	xor.b32  	%r11, %r10, %r8;
	shl.b32 	%r12, %r9, 4;
	shl.b32 	%r13, %r11, 1;
	xor.b32  	%r14, %r12, %r13;
	xor.b32  	%r15, %r14, %r9;
	xor.b32  	%r16, %r15, %r11;
	add.s32 	%r17, %r7, %r16;
	add.s32 	%r18, %r17, -637770787;
	cvt.rn.f32.u32 	%f1, %r18;
	fma.rn.f32 	%f2, %f1, 0f2F800000, 0f2F000000;
	fma.rn.f32 	%f3, %f2, 0f41200000, 0f41200000;
	mul.wide.s32 	%rd3, %r1, 4;
	add.s64 	%rd4, %rd2, %rd3;
	st.global.f32 	[%rd4], %f3;
$L__BB0_2:
	ret;

}


// ===== COMPILED SASS (sm_100) =====

	.target	sm_100

	.elftype	@"ET_EXEC"


//--------------------- .note.nv.tkinfo           --------------------------
	.section	.note.nv.tkinfo,"",@"SHT_NOTE"
	.sectionflags	@"SHF_NOTE_NV_TKINFO"
	.tkinfo
        /*0018*/ 	.word	0x00000002
        /*0030*/ 	.string	""
        /*0030*/ 	.string	"ptxas"
        /*0030*/ 	.string	"Cuda compilation tools, release 13.0, V13.0.88"
        /*0030*/ 	.string	"Build cuda_13.0.r13.0/compiler.36424714_0"
        /*0030*/ 	.string	"-arch sm_100 -m 64 "



//--------------------- .note.nv.cuinfo           --------------------------
	.section	.note.nv.cuinfo,"",@"SHT_NOTE"
	.sectionflags	@"SHF_NOTE_NV_CUINFO"
        /*0018*/ 	.short	0x0002
        /*001a*/ 	.short	0x0064
        /*001c*/ 	.short	0x0082
	.zero		2


//--------------------- .nv.info                  --------------------------
	.section	.nv.info,"",@"SHT_CUDA_INFO"
	.align	4


	//----- nvinfo : EIATTR_REGCOUNT
	.align		4
        /*0000*/ 	.byte	0x04, 0x2f
        /*0002*/ 	.short	(.L_10 - .L_9)
	.align		4
.L_9:
        /*0004*/ 	.word	index@(_Z22RandomMatrixGen_kernelPfj)
        /*0008*/ 	.word	0x0000000a


	//----- nvinfo : EIATTR_FRAME_SIZE
	.align		4
.L_10:
        /*000c*/ 	.byte	0x04, 0x11
        /*000e*/ 	.short	(.L_12 - .L_11)
	.align		4
.L_11:
        /*0010*/ 	.word	index@(_Z22RandomMatrixGen_kernelPfj)
        /*0014*/ 	.word	0x00000000


	//----- nvinfo : EIATTR_MIN_STACK_SIZE
	.align		4
.L_12:
        /*0018*/ 	.byte	0x04, 0x12
        /*001a*/ 	.short	(.L_14 - .L_13)
	.align		4
.L_13:
        /*001c*/ 	.word	index@(_Z22RandomMatrixGen_kernelPfj)
        /*0020*/ 	.word	0x00000000
.L_14:


//--------------------- .nv.compat                --------------------------
	.section	.nv.compat,"",@"SHT_CUDA_COMPAT_INFO"
	.align	4
        /*0000*/ 	.byte	0x02, 0x09, 0x00, 0x00, 0x02, 0x02, 0x01, 0x00, 0x02, 0x05, 0x05, 0x00, 0x03, 0x07, 0x01, 0x01
        /*0010*/ 	.byte	0x02, 0x03, 0x00, 0x00, 0x02, 0x06, 0x01, 0x00, 0x04, 0x0b, 0x08, 0x00, 0x09, 0x00, 0x00, 0x00
        /*0020*/ 	.byte	0x00, 0x00, 0x00, 0x00


//--------------------- .nv.info._Z22RandomMatrixGen_kernelPfj --------------------------
	.section	.nv.info._Z22RandomMatrixGen_kernelPfj,"",@"SHT_CUDA_INFO"
	.sectionflags	@""
	.align	4


	//----- nvinfo : EIATTR_CUDA_API_VERSION
	.align		4
        /*0000*/ 	.byte	0x04, 0x37
        /*0002*/ 	.short	(.L_16 - .L_15)
.L_15:
        /*0004*/ 	.word	0x00000082


	//----- nvinfo : EIATTR_KPARAM_INFO
	.align		4
.L_16:
        /*0008*/ 	.byte	0x04, 0x17
        /*000a*/ 	.short	(.L_18 - .L_17)
.L_17:
        /*000c*/ 	.word	0x00000000
        /*0010*/ 	.short	0x0001
        /*0012*/ 	.short	0x0008
        /*0014*/ 	.byte	0x00, 0xf0, 0x11, 0x00


	//----- nvinfo : EIATTR_KPARAM_INFO
	.align		4
.L_18:
        /*0018*/ 	.byte	0x04, 0x17
        /*001a*/ 	.short	(.L_20 - .L_19)
.L_19:
        /*001c*/ 	.word	0x00000000
        /*0020*/ 	.short	0x0000
        /*0022*/ 	.short	0x0000
        /*0024*/ 	.byte	0x00, 0xf5, 0x21, 0x00


	//----- nvinfo : EIATTR_SPARSE_MMA_MASK
	.align		4
.L_20:
        /*0028*/ 	.byte	0x03, 0x50
        /*002a*/ 	.short	0x0000


	//----- nvinfo : EIATTR_MAXREG_COUNT
	.align		4
        /*002c*/ 	.byte	0x03, 0x1b
        /*002e*/ 	.short	0x00ff


	//----- nvinfo : EIATTR_MERCURY_ISA_VERSION
	.align		4
        /*0030*/ 	.byte	0x03, 0x5f
        /*0032*/ 	.short	0x0101


	//----- nvinfo : EIATTR_VRC_CTA_INIT_COUNT
	.align		4
        /*0034*/ 	.byte	0x02, 0x4a
	.zero		1
	.zero		1


	//----- nvinfo : EIATTR_EXIT_INSTR_OFFSETS
	.align		4
        /*0038*/ 	.byte	0x04, 0x1c
        /*003a*/ 	.short	(.L_22 - .L_21)


	//   ....[0]....
.L_21:
        /*003c*/ 	.word	0x00000070


	//   ....[1]....
        /*0040*/ 	.word	0x000001d0


	//----- nvinfo : EIATTR_CBANK_PARAM_SIZE
	.align		4
.L_22:
        /*0044*/ 	.byte	0x03, 0x19
        /*0046*/ 	.short	0x000c


	//----- nvinfo : EIATTR_PARAM_CBANK
	.align		4
        /*0048*/ 	.byte	0x04, 0x0a
        /*004a*/ 	.short	(.L_24 - .L_23)
	.align		4
.L_23:
        /*004c*/ 	.word	index@(.nv.constant0._Z22RandomMatrixGen_kernelPfj)
        /*0050*/ 	.short	0x0380
        /*0052*/ 	.short	0x000c


	//----- nvinfo : EIATTR_SW_WAR
	.align		4
.L_24:
        /*0054*/ 	.byte	0x04, 0x36
        /*0056*/ 	.short	(.L_26 - .L_25)
.L_25:
        /*0058*/ 	.word	0x00000008
.L_26:


//--------------------- .nv.callgraph             --------------------------
	.section	.nv.callgraph,"",@"SHT_CUDA_CALLGRAPH"
	.align	4
	.sectionentsize	8
	.align		4
        /*0000*/ 	.word	0x00000000
	.align		4
        /*0004*/ 	.word	0xffffffff
	.align		4
        /*0008*/ 	.word	0x00000000
	.align		4
        /*000c*/ 	.word	0xfffffffe
	.align		4
        /*0010*/ 	.word	0x00000000
	.align		4
        /*0014*/ 	.word	0xfffffffd
	.align		4
        /*0018*/ 	.word	0x00000000
	.align		4
        /*001c*/ 	.word	0xfffffffc


//--------------------- .nv.constant4             --------------------------
	.section	.nv.constant4,"a",@progbits
	.align	8
	.align		8
.nv.constant4:
        /*0000*/ 	.dword	precalc_xorwow_matrix
	.align		8
        /*0008*/ 	.dword	precalc_xorwow_offset_matrix
	.align		8
        /*0010*/ 	.dword	mrg32k3aM1
	.align		8
        /*0018*/ 	.dword	mrg32k3aM2
	.align		8
        /*0020*/ 	.dword	mrg32k3aM1SubSeq
	.align		8
        /*0028*/ 	.dword	mrg32k3aM2SubSeq
	.align		8
        /*0030*/ 	.dword	mrg32k3aM1Seq
	.align		8
        /*0038*/ 	.dword	mrg32k3aM2Seq


//--------------------- .nv.constant3             --------------------------
	.section	.nv.constant3,"a",@progbits
	.align	8
.nv.constant3:
	.type		__cr_lgamma_table,@object
	.size		__cr_lgamma_table,(.L_8 - __cr_lgamma_table)
__cr_lgamma_table:
        /*0000*/ 	.byte	0x00, 0x00, 0x00, 0x00, 0x00, 0x00, 0x00, 0x00, 0x00, 0x00, 0x00, 0x00, 0x00, 0x00, 0x00, 0x00
        /*0010*/ 	.byte	0xef, 0x39, 0xfa, 0xfe, 0x42, 0x2e, 0xe6, 0x3f, 0x02, 0x20, 0x2a, 0xfa, 0x0b, 0xab, 0xfc, 0x3f
        /*0020*/ 	.byte	0xf9, 0x2c, 0x92, 0x7c, 0xa7, 0x6c, 0x09, 0x40, 0xc9, 0x79, 0x44, 0x3c, 0x64, 0x26, 0x13, 0x40
        /*0030*/ 	.byte	0xca, 0x01, 0xcf, 0x3a, 0x27, 0x51, 0x1a, 0x40, 0x30, 0xcc, 0x2d, 0xf3, 0xe1, 0x0c, 0x21, 0x40
        /*0040*/ 	.byte	0x0d, 0xb7, 0xfc, 0x82, 0x8e, 0x35, 0x25, 0x40
.L_8:


//--------------------- .text._Z22RandomMatrixGen_kernelPfj --------------------------
	.section	.text._Z22RandomMatrixGen_kernelPfj,"ax",@progbits
	.align	128
        .global         _Z22RandomMatrixGen_kernelPfj
        .type           _Z22RandomMatrixGen_kernelPfj,@function
        .size           _Z22RandomMatrixGen_kernelPfj,(.L_x_1 - _Z22RandomMatrixGen_kernelPfj)
        .other          _Z22RandomMatrixGen_kernelPfj,@"STO_CUDA_ENTRY STV_DEFAULT"
_Z22RandomMatrixGen_kernelPfj:
.text._Z22RandomMatrixGen_kernelPfj:
[----:B------:R-:W-:Y:S01]  /*0000*/  LDC R1, c[0x0][0x37c] ;  /* 0x0000df00ff017b82 */ /* 0x000fe20000000800 */
[----:B------:R-:W0:Y:S01]  /*0010*/  S2R R5, SR_CTAID.X ;  /* 0x0000000000057919 */ /* 0x000e220000002500 */
[----:B------:R-:W0:Y:S01]  /*0020*/  LDCU UR4, c[0x0][0x360] ;  /* 0x00006c00ff0477ac */ /* 0x000e220008000800 */
[----:B------:R-:W0:Y:S01]  /*0030*/  S2R R0, SR_TID.X ;  /* 0x0000000000007919 */ /* 0x000e220000002100 */
[----:B------:R-:W1:Y:S01]  /*0040*/  LDCU UR5, c[0x0][0x388] ;  /* 0x00007100ff0577ac */ /* 0x000e620008000800 */
[----:B0-----:R-:W-:-:S05]  /*0050*/  IMAD R5, R5, UR4, R0 ;  /* 0x0000000405057c24 */ /* 0x001fca000f8e0200 */
[----:B-1----:R-:W-:-:S13]  /*0060*/  ISETP.GE.U32.AND P0, PT, R5, UR5, PT ;  /* 0x0000000505007c0c */ /* 0x002fda000bf06070 */
[----:B------:R-:W-:Y:S05]  /*0070*/  @P0 EXIT ;  /* 0x000000000000094d */ /* 0x000fea0003800000 */
[----:B------:R-:W-:Y:S01]  /*0080*/  LOP3.LUT R0, R5, 0xaad26b49, RZ, 0x3c, !PT ;  /* 0xaad26b4905007812 */ /* 0x000fe200078e3cff */
[----:B------:R-:W0:Y:S04]  /*0090*/  LDCU.64 UR4, c[0x0][0x358] ;  /* 0x00006b00ff0477ac */ /* 0x000e280008000a00 */
[----:B------:R-:W-:-:S04]  /*00a0*/  IMAD R2, R0, 0x4182bed5, RZ ;  /* 0x4182bed500027824 */ /* 0x000fc800078e02ff */
[C---:B------:R-:W-:Y:S01]  /*00b0*/  VIADD R3, R2.reuse, 0x75bcd15 ;  /* 0x075bcd1502037836 */ /* 0x040fe20000000000 */
[----:B------:R-:W-:-:S04]  /*00c0*/  IADD3 R2, PT, PT, R2, 0x583f19, RZ ;  /* 0x00583f1902027810 */ /* 0x000fc80007ffe0ff */
[----:B------:R-:W-:-:S04]  /*00d0*/  SHF.R.U32.HI R4, RZ, 0x2, R3 ;  /* 0x00000002ff047819 */ /* 0x000fc80000011603 */
[----:B------:R-:W-:Y:S01]  /*00e0*/  LOP3.LUT R4, R4, R3, RZ, 0x3c, !PT ;  /* 0x0000000304047212 */ /* 0x000fe200078e3cff */
[----:B------:R-:W-:-:S03]  /*00f0*/  IMAD.SHL.U32 R3, R2, 0x10, RZ ;  /* 0x0000001002037824 */ /* 0x000fc600078e00ff */
[----:B------:R-:W-:-:S04]  /*0100*/  SHF.L.U32 R6, R4, 0x1, RZ ;  /* 0x0000000104067819 */ /* 0x000fc800000006ff */
[----:B------:R-:W-:Y:S02]  /*0110*/  LOP3.LUT R7, R2, R3, R6, 0x96, !PT ;  /* 0x0000000302077212 */ /* 0x000fe400078e9606 */
[----:B------:R-:W1:Y:S02]  /*0120*/  LDC.64 R2, c[0x0][0x380] ;  /* 0x0000e000ff027b82 */ /* 0x000e640000000a00 */
[----:B------:R-:W-:Y:S01]  /*0130*/  LOP3.LUT R7, R7, R4, RZ, 0x3c, !PT ;  /* 0x0000000407077212 */ /* 0x000fe200078e3cff */
[----:B------:R-:W-:-:S04]  /*0140*/  IMAD.MOV.U32 R4, RZ, RZ, 0x41200000 ;  /* 0x41200000ff047424 */ /* 0x000fc800078e00ff */
[----:B------:R-:W-:Y:S02]  /*0150*/  IMAD R7, R0, 0x4182bed5, R7 ;  /* 0x4182bed500077824 */ /* 0x000fe400078e0207 */
[----:B------:R-:W-:Y:S02]  /*0160*/  HFMA2 R0, -RZ, RZ, 0.1171875, 0 ;  /* 0x2f800000ff007431 */ /* 0x000fe400000001ff */
[----:B------:R-:W-:-:S05]  /*0170*/  VIADD R7, R7, 0xd9fc63dd ;  /* 0xd9fc63dd07077836 */ /* 0x000fca0000000000 */
[----:B------:R-:W-:-:S05]  /*0180*/  I2FP.F32.U32 R7, R7 ;  /* 0x0000000700077245 */ /* 0x000fca0000201000 */
[----:B------:R-:W-:Y:S01]  /*0190*/  FFMA R7, R7, R0, 1.1641532182693481445e-10 ;  /* 0x2f00000007077423 */ /* 0x000fe20000000000 */
[----:B-1----:R-:W-:-:S04]  /*01a0*/  IMAD.WIDE R2, R5, 0x4, R2 ;  /* 0x0000000405027825 */ /* 0x002fc800078e0202 */
[----:B------:R-:W-:-:S05]  /*01b0*/  FFMA R7, R7, R4, 10 ;  /* 0x4120000007077423 */ /* 0x000fca0000000004 */
[----:B0-----:R-:W-:Y:S01]  /*01c0*/  STG.E desc[UR4][R2.64], R7 ;  /* 0x0000000702007986 */ /* 0x001fe2000c101904 */
[----:B------:R-:W-:Y:S05]  /*01d0*/  EXIT ;  /* 0x000000000000794d */ /* 0x000fea0003800000 */
.L_x_0:
[----:B------:R-:W-:-:S00]  /*01e0*/  BRA `(.L_x_0) ;  /* 0xfffffffc00fc7947 */ /* 0x000fc0000383ffff */
[----:B------:R-:W-:-:S00]  /*01f0*/  NOP ;  /* 0x0000000000007918 */ /* 0x000fc00000000000 */
        /* <DEDUP_REMOVED lines=8> */
.L_x_1:


//--------------------- .nv.global.init           --------------------------
	.section	.nv.global.init,"aw",@progbits
	.align	4
.nv.global.init:
	.type		mrg32k3aM1SubSeq,@object
	.size		mrg32k3aM1SubSeq,(mrg32k3aM2SubSeq - mrg32k3aM1SubSeq)
mrg32k3aM1SubSeq:
        /*0000*/ 	.byte	0x0b, 0xcc, 0xee, 0x04, 0x73, 0x29, 0x8b, 0x6f, 0xf6, 0x53, 0x03, 0xf6, 0x23, 0xf6, 0xea, 0xda
        /* <DEDUP_REMOVED lines=125> */
	.type		mrg32k3aM2SubSeq,@object
	.size		mrg32k3aM2SubSeq,(mrg32k3aM1 - mrg32k3aM2SubSeq)
mrg32k3aM2SubSeq:
        /* <DEDUP_REMOVED lines=126> */
	.type		mrg32k3aM1,@object
	.size		mrg32k3aM1,(mrg32k3aM1Seq - mrg32k3aM1)
mrg32k3aM1:
        /* <DEDUP_REMOVED lines=144> */
	.type		mrg32k3aM1Seq,@object
	.size		mrg32k3aM1Seq,(mrg32k3aM2 - mrg32k3aM1Seq)
mrg32k3aM1Seq:
        /* <DEDUP_REMOVED lines=144> */
	.type		mrg32k3aM2,@object
	.size		mrg32k3aM2,(mrg32k3aM2Seq - mrg32k3aM2)
mrg32k3aM2:
        /* <DEDUP_REMOVED lines=144> */
	.type		mrg32k3aM2Seq,@object
	.size		mrg32k3aM2Seq,(precalc_xorwow_matrix - mrg32k3aM2Seq)
mrg32k3aM2Seq:
        /* <DEDUP_REMOVED lines=144> */
	.type		precalc_xorwow_matrix,@object
	.size		precalc_xorwow_matrix,(precalc_xorwow_offset_matrix - precalc_xorwow_matrix)
precalc_xorwow_matrix:
        /* <DEDUP_REMOVED lines=6400> */
	.type		precalc_xorwow_offset_matrix,@object
	.size		precalc_xorwow_offset_matrix,(.L_1 - precalc_xorwow_offset_matrix)
precalc_xorwow_offset_matrix:
        /* <DEDUP_REMOVED lines=6400> */
.L_1:


//--------------------- .nv.shared.reserved.0     --------------------------
	.section	.nv.shared.reserved.0,"aw",@nobits
	.weak		__nv_reservedSMEM_offset_0_alias
	.size		__nv_reservedSMEM_offset_0_alias, 0, 64
	.other		__nv_reservedSMEM_offset_0_alias,@"STO_CUDA_RESERVED_SHARED STV_DEFAULT"
__nv_reservedSMEM_offset_0_alias:
	.zero		0
	.zero		64


//--------------------- .nv.constant0._Z22RandomMatrixGen_kernelPfj --------------------------
	.section	.nv.constant0._Z22RandomMatrixGen_kernelPfj,"a",@progbits
	.sectionflags	@""
	.align	4
.nv.constant0._Z22RandomMatrixGen_kernelPfj:
	.zero		908


//--------------------- SYMBOLS --------------------------

	.type		.nv.reservedSmem.offset0,@object
	.size		.nv.reservedSmem.offset0,0x4
